//
// Generated by NVIDIA NVVM Compiler
//
// Compiler Build ID: CL-36424714
// Cuda compilation tools, release 13.0, V13.0.88
// Based on NVVM 20.0.0
//

.version 9.0
.target sm_100
.address_size 64

	// .globl	_Z6kernelP5queueIiLm1000EEi

.visible .entry _Z6kernelP5queueIiLm1000EEi(
	.param .u64 .ptr .align 1 _Z6kernelP5queueIiLm1000EEi_param_0,
	.param .u32 _Z6kernelP5queueIiLm1000EEi_param_1
)
{
	.reg .pred 	%p<15>;
	.reg .b32 	%r<15>;
	.reg .b64 	%rd<34>;

	ld.param.u64 	%rd13, [_Z6kernelP5queueIiLm1000EEi_param_0];
	ld.param.u32 	%r9, [_Z6kernelP5queueIiLm1000EEi_param_1];
	cvta.to.global.u64 	%rd1, %rd13;
	mov.u32 	%r10, %tid.x;
	mov.u32 	%r11, %ctaid.x;
	mov.u32 	%r12, %ntid.x;
	mad.lo.s32 	%r1, %r11, %r12, %r10;
	cvt.u64.u32 	%rd14, %r1;
	cvt.s64.s32 	%rd2, %r9;
	setp.ge.u64 	%p1, %rd14, %rd2;
	@%p1 bra 	$L__BB0_22;
	setp.lt.u32 	%p2, %r9, 4;
	mov.b64 	%rd33, 0;
	@%p2 bra 	$L__BB0_12;
	and.b64  	%rd33, %rd2, -4;
	mov.u64 	%rd30, %rd1;
	mov.u64 	%rd31, %rd33;
$L__BB0_3:
	.pragma "nounroll";
	atom.global.add.u32 	%r2, [%rd30], 1;
	setp.gt.u32 	%p3, %r2, 999;
	@%p3 bra 	$L__BB0_5;
	mul.wide.u32 	%rd16, %r2, 4;
	add.s64 	%rd17, %rd30, %rd16;
	st.global.u32 	[%rd17+4], %r1;
$L__BB0_5:
	atom.global.add.u32 	%r3, [%rd30+4004], 1;
	setp.gt.u32 	%p4, %r3, 999;
	@%p4 bra 	$L__BB0_7;
	mul.wide.u32 	%rd18, %r3, 4;
	add.s64 	%rd19, %rd30, %rd18;
	st.global.u32 	[%rd19+4008], %r1;
$L__BB0_7:
	atom.global.add.u32 	%r4, [%rd30+8008], 1;
	setp.gt.u32 	%p5, %r4, 999;
	@%p5 bra 	$L__BB0_9;
	mul.wide.u32 	%rd20, %r4, 4;
	add.s64 	%rd21, %rd30, %rd20;
	st.global.u32 	[%rd21+8012], %r1;
$L__BB0_9:
	atom.global.add.u32 	%r5, [%rd30+12012], 1;
	setp.gt.u32 	%p6, %r5, 999;
	@%p6 bra 	$L__BB0_11;
	mul.wide.u32 	%rd22, %r5, 4;
	add.s64 	%rd23, %rd30, %rd22;
	st.global.u32 	[%rd23+12016], %r1;
$L__BB0_11:
	add.s64 	%rd31, %rd31, -4;
	add.s64 	%rd30, %rd30, 16016;
	setp.ne.s64 	%p7, %rd31, 0;
	@%p7 bra 	$L__BB0_3;
$L__BB0_12:
	and.b32  	%r13, %r9, 3;
	setp.eq.s32 	%p8, %r13, 0;
	@%p8 bra 	$L__BB0_22;
	setp.eq.s32 	%p9, %r13, 1;
	@%p9 bra 	$L__BB0_19;
	mad.lo.s64 	%rd9, %rd33, 4004, %rd1;
	atom.global.add.u32 	%r6, [%rd9], 1;
	setp.gt.u32 	%p10, %r6, 999;
	@%p10 bra 	$L__BB0_16;
	mul.wide.u32 	%rd24, %r6, 4;
	add.s64 	%rd25, %rd9, %rd24;
	st.global.u32 	[%rd25+4], %r1;
$L__BB0_16:
	atom.global.add.u32 	%r7, [%rd9+4004], 1;
	setp.gt.u32 	%p11, %r7, 999;
	@%p11 bra 	$L__BB0_18;
	mul.wide.u32 	%rd26, %r7, 4;
	add.s64 	%rd27, %rd9, %rd26;
	st.global.u32 	[%rd27+4008], %r1;
$L__BB0_18:
	add.s64 	%rd33, %rd33, 2;
$L__BB0_19:
	and.b32  	%r14, %r9, 1;
	setp.eq.b32 	%p12, %r14, 1;
	not.pred 	%p13, %p12;
	@%p13 bra 	$L__BB0_22;
	mad.lo.s64 	%rd12, %rd33, 4004, %rd1;
	atom.global.add.u32 	%r8, [%rd12], 1;
	setp.gt.u32 	%p14, %r8, 999;
	@%p14 bra 	$L__BB0_22;
	mul.wide.u32 	%rd28, %r8, 4;
	add.s64 	%rd29, %rd12, %rd28;
	st.global.u32 	[%rd29+4], %r1;
$L__BB0_22:
	ret;

}


// ===== COMPILED SASS (sm_100) =====

	.target	sm_100

	.elftype	@"ET_EXEC"


//--------------------- .note.nv.tkinfo           --------------------------
	.section	.note.nv.tkinfo,"",@"SHT_NOTE"
	.sectionflags	@"SHF_NOTE_NV_TKINFO"
	.tkinfo
        /*0018*/ 	.word	0x00000002
        /*0030*/ 	.string	""
        /*0030*/ 	.string	"ptxas"
        /*0030*/ 	.string	"Cuda compilation tools, release 13.0, V13.0.88"
        /*0030*/ 	.string	"Build cuda_13.0.r13.0/compiler.36424714_0"
        /*0030*/ 	.string	"-arch sm_100 -m 64 "



//--------------------- .note.nv.cuinfo           --------------------------
	.section	.note.nv.cuinfo,"",@"SHT_NOTE"
	.sectionflags	@"SHF_NOTE_NV_CUINFO"
        /*0018*/ 	.short	0x0002
        /*001a*/ 	.short	0x0064
        /*001c*/ 	.short	0x0082
	.zero		2


//--------------------- .nv.info                  --------------------------
	.section	.nv.info,"",@"SHT_CUDA_INFO"
	.align	4


	//----- nvinfo : EIATTR_REGCOUNT
	.align		4
        /*0000*/ 	.byte	0x04, 0x2f
        /*0002*/ 	.short	(.L_1 - .L_0)
	.align		4
.L_0:
        /*0004*/ 	.word	index@(_Z6kernelP5queueIiLm1000EEi)
        /*0008*/ 	.word	0x00000016


	//----- nvinfo : EIATTR_FRAME_SIZE
	.align		4
.L_1:
        /*000c*/ 	.byte	0x04, 0x11
        /*000e*/ 	.short	(.L_3 - .L_2)
	.align		4
.L_2:
        /*0010*/ 	.word	index@(_Z6kernelP5queueIiLm1000EEi)
        /*0014*/ 	.word	0x00000000


	//----- nvinfo : EIATTR_MIN_STACK_SIZE
	.align		4
.L_3:
        /*0018*/ 	.byte	0x04, 0x12
        /*001a*/ 	.short	(.L_5 - .L_4)
	.align		4
.L_4:
        /*001c*/ 	.word	index@(_Z6kernelP5queueIiLm1000EEi)
        /*0020*/ 	.word	0x00000000
.L_5:


//--------------------- .nv.compat                --------------------------
	.section	.nv.compat,"",@"SHT_CUDA_COMPAT_INFO"
	.align	4
        /*0000*/ 	.byte	0x02, 0x09, 0x00, 0x00, 0x02, 0x02, 0x01, 0x00, 0x02, 0x05, 0x05, 0x00, 0x03, 0x07, 0x01, 0x01
        /*0010*/ 	.byte	0x02, 0x03, 0x00, 0x00, 0x02, 0x06, 0x01, 0x00, 0x04, 0x0b, 0x08, 0x00, 0x09, 0x00, 0x00, 0x00
        /*0020*/ 	.byte	0x00, 0x00, 0x00, 0x00


//--------------------- .nv.info._Z6kernelP5queueIiLm1000EEi --------------------------
	.section	.nv.info._Z6kernelP5queueIiLm1000EEi,"",@"SHT_CUDA_INFO"
	.sectionflags	@""
	.align	4


	//----- nvinfo : EIATTR_CUDA_API_VERSION
	.align		4
        /*0000*/ 	.byte	0x04, 0x37
        /*0002*/ 	.short	(.L_7 - .L_6)
.L_6:
        /*0004*/ 	.word	0x00000082


	//----- nvinfo : EIATTR_KPARAM_INFO
	.align		4
.L_7:
        /*0008*/ 	.byte	0x04, 0x17
        /*000a*/ 	.short	(.L_9 - .L_8)
.L_8:
        /*000c*/ 	.word	0x00000000
        /*0010*/ 	.short	0x0001
        /*0012*/ 	.short	0x0008
        /*0014*/ 	.byte	0x00, 0xf0, 0x11, 0x00


	//----- nvinfo : EIATTR_KPARAM_INFO
	.align		4
.L_9:
        /*0018*/ 	.byte	0x04, 0x17
        /*001a*/ 	.short	(.L_11 - .L_10)
.L_10:
        /*001c*/ 	.word	0x00000000
        /*0020*/ 	.short	0x0000
        /*0022*/ 	.short	0x0000
        /*0024*/ 	.byte	0x00, 0xf5, 0x21, 0x00


	//----- nvinfo : EIATTR_SPARSE_MMA_MASK
	.align		4
.L_11:
        /*0028*/ 	.byte	0x03, 0x50
        /*002a*/ 	.short	0x0000


	//----- nvinfo : EIATTR_MAXREG_COUNT
	.align		4
        /*002c*/ 	.byte	0x03, 0x1b
        /*002e*/ 	.short	0x00ff


	//----- nvinfo : EIATTR_MERCURY_ISA_VERSION
	.align		4
        /*0030*/ 	.byte	0x03, 0x5f
        /*0032*/ 	.short	0x0101


	//----- nvinfo : EIATTR_INT_WARP_WIDE_INSTR_OFFSETS
	.align		4
        /*0034*/ 	.byte	0x04, 0x31
        /*0036*/ 	.short	(.L_13 - .L_12)


	//   ....[0]....
.L_12:
        /*0038*/ 	.word	0x00000190


	//   ....[1]....
        /*003c*/ 	.word	0x00000240


	//   ....[2]....
        /*0040*/ 	.word	0x000002f0


	//   ....[3]....
        /*0044*/ 	.word	0x00000370


	//   ....[4]....
        /*0048*/ 	.word	0x00000430


	//   ....[5]....
        /*004c*/ 	.word	0x00000520


	//   ....[6]....
        /*0050*/ 	.word	0x000005d0


	//   ....[7]....
        /*0054*/ 	.word	0x00000640


	//   ....[8]....
        /*0058*/ 	.word	0x000006e0


	//   ....[9]....
        /*005c*/ 	.word	0x00000760


	//   ....[10]....
        /*0060*/ 	.word	0x00000840


	//----- nvinfo : EIATTR_VRC_CTA_INIT_COUNT
	.align		4
.L_13:
        /*0064*/ 	.byte	0x02, 0x4a
	.zero		1
	.zero		1


	//----- nvinfo : EIATTR_EXIT_INSTR_OFFSETS
	.align		4
        /*0068*/ 	.byte	0x04, 0x1c
        /*006a*/ 	.short	(.L_15 - .L_14)


	//   ....[0]....
.L_14:
        /*006c*/ 	.word	0x00000090


	//   ....[1]....
        /*0070*/ 	.word	0x000004b0


	//   ....[2]....
        /*0074*/ 	.word	0x00000730


	//   ....[3]....
        /*0078*/ 	.word	0x00000870


	//   ....[4]....
        /*007c*/ 	.word	0x000008a0


	//----- nvinfo : EIATTR_CBANK_PARAM_SIZE
	.align		4
.L_15:
        /*0080*/ 	.byte	0x03, 0x19
        /*0082*/ 	.short	0x000c


	//----- nvinfo : EIATTR_PARAM_CBANK
	.align		4
        /*0084*/ 	.byte	0x04, 0x0a
        /*0086*/ 	.short	(.L_17 - .L_16)
	.align		4
.L_16:
        /*0088*/ 	.word	index@(.nv.constant0._Z6kernelP5queueIiLm1000EEi)
        /*008c*/ 	.short	0x0380
        /*008e*/ 	.short	0x000c


	//----- nvinfo : EIATTR_SW_WAR
	.align		4
.L_17:
        /*0090*/ 	.byte	0x04, 0x36
        /*0092*/ 	.short	(.L_19 - .L_18)
.L_18:
        /*0094*/ 	.word	0x00000008
.L_19:


//--------------------- .nv.callgraph             --------------------------
	.section	.nv.callgraph,"",@"SHT_CUDA_CALLGRAPH"
	.align	4
	.sectionentsize	8
	.align		4
        /*0000*/ 	.word	0x00000000
	.align		4
        /*0004*/ 	.word	0xffffffff
	.align		4
        /*0008*/ 	.word	0x00000000
	.align		4
        /*000c*/ 	.word	0xfffffffe
	.align		4
        /*0010*/ 	.word	0x00000000
	.align		4
        /*0014*/ 	.word	0xfffffffd
	.align		4
        /*0018*/ 	.word	0x00000000
	.align		4
        /*001c*/ 	.word	0xfffffffc


//--------------------- .text._Z6kernelP5queueIiLm1000EEi --------------------------
	.section	.text._Z6kernelP5queueIiLm1000EEi,"ax",@progbits
	.align	128
        .global         _Z6kernelP5queueIiLm1000EEi
        .type           _Z6kernelP5queueIiLm1000EEi,@function
        .size           _Z6kernelP5queueIiLm1000EEi,(.L_x_4 - _Z6kernelP5queueIiLm1000EEi)
        .other          _Z6kernelP5queueIiLm1000EEi,@"STO_CUDA_ENTRY STV_DEFAULT"
_Z6kernelP5queueIiLm1000EEi:
.text._Z6kernelP5queueIiLm1000EEi:
[----:B------:R-:W-:Y:S01]  /*0000*/  LDC R1, c[0x0][0x37c] ;  /* 0x0000df00ff017b82 */ /* 0x000fe20000000800 */
[----:B------:R-:W0:Y:S07]  /*0010*/  S2R R0, SR_TID.X ;  /* 0x0000000000007919 */ /* 0x000e2e0000002100 */
[----:B------:R-:W0:Y:S01]  /*0020*/  S2UR UR4, SR_CTAID.X ;  /* 0x00000000000479c3 */ /* 0x000e220000002500 */
[----:B------:R-:W1:Y:S07]  /*0030*/  LDCU UR12, c[0x0][0x388] ;  /* 0x00007100ff0c77ac */ /* 0x000e6e0008000800 */
[----:B------:R-:W0:Y:S01]  /*0040*/  LDC R3, c[0x0][0x360] ;  /* 0x0000d800ff037b82 */ /* 0x000e220000000800 */
[----:B-1----:R-:W-:Y:S01]  /*0050*/  USHF.R.S32.HI UR6, URZ, 0x1f, UR12 ;  /* 0x0000001fff067899 */ /* 0x002fe2000801140c */
[----:B0-----:R-:W-:-:S05]  /*0060*/  IMAD R0, R3, UR4, R0 ;  /* 0x0000000403007c24 */ /* 0x001fca000f8e0200 */
[----:B------:R-:W-:-:S04]  /*0070*/  ISETP.GE.U32.AND P0, PT, R0, UR12, PT ;  /* 0x0000000c00007c0c */ /* 0x000fc8000bf06070 */
[----:B------:R-:W-:-:S13]  /*0080*/  ISETP.GE.U32.AND.EX P0, PT, RZ, UR6, PT, P0 ;  /* 0x00000006ff007c0c */ /* 0x000fda000bf06100 */
[----:B------:R-:W-:Y:S05]  /*0090*/  @P0 EXIT ;  /* 0x000000000000094d */ /* 0x000fea0003800000 */
[----:B------:R-:W0:Y:S01]  /*00a0*/  LDC R4, c[0x0][0x388] ;  /* 0x0000e200ff047b82 */ /* 0x000e220000000800 */
[----:B------:R-:W-:Y:S01]  /*00b0*/  UISETP.GE.U32.AND UP0, UPT, UR12, 0x4, UPT ;  /* 0x000000040c00788c */ /* 0x000fe2000bf06070 */
[----:B------:R-:W-:Y:S01]  /*00c0*/  UMOV UR4, URZ ;  /* 0x000000ff00047c82 */ /* 0x000fe20008000000 */
[----:B------:R-:W-:Y:S01]  /*00d0*/  UMOV UR5, URZ ;  /* 0x000000ff00057c82 */ /* 0x000fe20008000000 */
[----:B------:R-:W1:Y:S01]  /*00e0*/  LDCU.64 UR10, c[0x0][0x358] ;  /* 0x00006b00ff0a77ac */ /* 0x000e620008000a00 */
[----:B0-----:R-:W-:-:S05]  /*00f0*/  LOP3.LUT P0, R14, R4, 0x3, RZ, 0xc0, !PT ;  /* 0x00000003040e7812 */ /* 0x001fca000780c0ff */
[----:B-1----:R-:W-:Y:S08]  /*0100*/  BRA.U !UP0, `(.L_x_0) ;  /* 0x0000000108e87547 */ /* 0x002ff0000b800000 */
[----:B------:R-:W0:Y:S01]  /*0110*/  LDC R3, c[0x0][0x384] ;  /* 0x0000e100ff037b82 */ /* 0x000e220000000800 */
[----:B------:R-:W1:Y:S01]  /*0120*/  LDCU UR7, c[0x0][0x380] ;  /* 0x00007000ff0777ac */ /* 0x000e620008000800 */
[----:B------:R-:W-:Y:S01]  /*0130*/  ULOP3.LUT UR4, UR12, 0xfffffffc, URZ, 0xc0, !UPT ;  /* 0xfffffffc0c047892 */ /* 0x000fe2000f8ec0ff */
[----:B------:R-:W-:Y:S01]  /*0140*/  UMOV UR5, UR6 ;  /* 0x0000000600057c82 */ /* 0x000fe20008000000 */
[----:B------:R-:W-:Y:S01]  /*0150*/  UMOV UR8, UR6 ;  /* 0x0000000600087c82 */ /* 0x000fe20008000000 */
[----:B-1----:R-:W-:-:S04]  /*0160*/  IMAD.U32 R2, RZ, RZ, UR7 ;  /* 0x00000007ff027e24 */ /* 0x002fc8000f8e00ff */
[----:B------:R-:W-:-:S05]  /*0170*/  UMOV UR7, UR4 ;  /* 0x0000000400077c82 */ /* 0x000fca0008000000 */
.L_x_1:
[----:B-1----:R-:W1:Y:S01]  /*0180*/  S2R R6, SR_LANEID ;  /* 0x0000000000067919 */ /* 0x002e620000000000 */
[----:B------:R-:W-:Y:S02]  /*0190*/  VOTEU.ANY UR9, UPT, PT ;  /* 0x0000000000097886 */ /* 0x000fe400038e0100 */
[----:B------:R-:W1:Y:S08]  /*01a0*/  FLO.U32 R11, UR9 ;  /* 0x00000009000b7d00 */ /* 0x000e7000080e0000 */
[----:B------:R-:W0:Y:S01]  /*01b0*/  POPC R7, UR9 ;  /* 0x0000000900077d09 */ /* 0x000e220008000000 */
[----:B-1----:R-:W-:-:S13]  /*01c0*/  ISETP.EQ.U32.AND P1, PT, R11, R6, PT ;  /* 0x000000060b00720c */ /* 0x002fda0003f22070 */
[----:B0-----:R-:W2:Y:S01]  /*01d0*/  @P1 ATOMG.E.ADD.STRONG.GPU PT, R10, desc[UR10][R2.64], R7 ;  /* 0x80000007020a19a8 */ /* 0x001ea200081ef10a */
[----:B------:R-:W0:Y:S01]  /*01e0*/  FLO.U32 R15, UR9 ;  /* 0x00000009000f7d00 */ /* 0x000e2200080e0000 */
[----:B------:R-:W1:Y:S07]  /*01f0*/  S2R R5, SR_LTMASK ;  /* 0x0000000000057919 */ /* 0x000e6e0000003900 */
[----:B------:R-:W-:Y:S01]  /*0200*/  POPC R13, UR9 ;  /* 0x00000009000d7d09 */ /* 0x000fe20008000000 */
[----:B0-----:R-:W-:-:S02]  /*0210*/  ISETP.EQ.U32.AND P2, PT, R15, R6, PT ;  /* 0x000000060f00720c */ /* 0x001fc40003f42070 */
[----:B-1----:R-:W-:-:S05]  /*0220*/  LOP3.LUT R12, R5, UR9, RZ, 0xc0, !PT ;  /* 0x00000009050c7c12 */ /* 0x002fca000f8ec0ff */
[----:B------:R-:W0:Y:S01]  /*0230*/  POPC R9, R12 ;  /* 0x0000000c00097309 */ /* 0x000e220000000000 */
[----:B--2---:R-:W0:Y:S02]  /*0240*/  SHFL.IDX PT, R10, R10, R11, 0x1f ;  /* 0x00001f0b0a0a7589 */ /* 0x004e2400000e0000 */
[----:B0-----:R-:W-:-:S05]  /*0250*/  IMAD.IADD R9, R10, 0x1, R9 ;  /* 0x000000010a097824 */ /* 0x001fca00078e0209 */
[----:B------:R-:W-:-:S13]  /*0260*/  ISETP.GT.U32.AND P1, PT, R9, 0x3e7, PT ;  /* 0x000003e70900780c */ /* 0x000fda0003f24070 */
[----:B------:R-:W-:-:S05]  /*0270*/  @!P1 IMAD.WIDE.U32 R8, R9, 0x4, R2 ;  /* 0x0000000409089825 */ /* 0x000fca00078e0002 */
[----:B------:R-:W-:Y:S04]  /*0280*/  @!P1 STG.E desc[UR10][R8.64+0x4], R0 ;  /* 0x0000040008009986 */ /* 0x000fe8000c10190a */
[----:B------:R-:W2:Y:S01]  /*0290*/  @P2 ATOMG.E.ADD.STRONG.GPU PT, R10, desc[UR10][R2.64+0xfa4], R13 ;  /* 0x800fa40d020a29a8 */ /* 0x000ea200081ef10a */
[----:B------:R-:W-:Y:S01]  /*02a0*/  LOP3.LUT R7, R5, UR9, RZ, 0xc0, !PT ;  /* 0x0000000905077c12 */ /* 0x000fe2000f8ec0ff */
[----:B------:R-:W0:Y:S08]  /*02b0*/  FLO.U32 R17, UR9 ;  /* 0x0000000900117d00 */ /* 0x000e3000080e0000 */
[----:B------:R-:W1:Y:S01]  /*02c0*/  POPC R7, R7 ;  /* 0x0000000700077309 */ /* 0x000e620000000000 */
[----:B0-----:R-:W-:-:S07]  /*02d0*/  ISETP.EQ.U32.AND P2, PT, R17, R6, PT ;  /* 0x000000061100720c */ /* 0x001fce0003f42070 */
[----:B------:R-:W0:Y:S01]  /*02e0*/  POPC R11, UR9 ;  /* 0x00000009000b7d09 */ /* 0x000e220008000000 */
[----:B--2---:R-:W1:Y:S02]  /*02f0*/  SHFL.IDX PT, R10, R10, R15, 0x1f ;  /* 0x00001f0f0a0a7589 */ /* 0x004e6400000e0000 */
[----:B-1----:R-:W-:-:S05]  /*0300*/  IMAD.IADD R19, R10, 0x1, R7 ;  /* 0x000000010a137824 */ /* 0x002fca00078e0207 */
[----:B------:R-:W-:-:S13]  /*0310*/  ISETP.GT.U32.AND P1, PT, R19, 0x3e7, PT ;  /* 0x000003e71300780c */ /* 0x000fda0003f24070 */
[----:B------:R-:W-:-:S05]  /*0320*/  @!P1 IMAD.WIDE.U32 R8, R19, 0x4, R2 ;  /* 0x0000000413089825 */ /* 0x000fca00078e0002 */
[----:B------:R-:W-:Y:S04]  /*0330*/  @!P1 STG.E desc[UR10][R8.64+0xfa8], R0 ;  /* 0x000fa80008009986 */ /* 0x000fe8000c10190a */
[----:B0-----:R-:W2:Y:S01]  /*0340*/  @P2 ATOMG.E.ADD.STRONG.GPU PT, R10, desc[UR10][R2.64+0x1f48], R11 ;  /* 0x801f480b020a29a8 */ /* 0x001ea200081ef10a */
[----:B------:R-:W0:Y:S01]  /*0350*/  POPC R7, R12 ;  /* 0x0000000c00077309 */ /* 0x000e220000000000 */
[----:B------:R-:W-:Y:S02]  /*0360*/  ISETP.EQ.U32.AND P2, PT, R15, R6, PT ;  /* 0x000000060f00720c */ /* 0x000fe40003f42070 */
[----:B--2---:R-:W0:Y:S02]  /*0370*/  SHFL.IDX PT, R10, R10, R17, 0x1f ;  /* 0x00001f110a0a7589 */ /* 0x004e2400000e0000 */
[----:B0-----:R-:W-:-:S05]  /*0380*/  IMAD.IADD R7, R10, 0x1, R7 ;  /* 0x000000010a077824 */ /* 0x001fca00078e0207 */
[----:B------:R-:W-:-:S13]  /*0390*/  ISETP.GT.U32.AND P1, PT, R7, 0x3e7, PT ;  /* 0x000003e70700780c */ /* 0x000fda0003f24070 */
[----:B------:R-:W-:-:S05]  /*03a0*/  @!P1 IMAD.WIDE.U32 R6, R7, 0x4, R2 ;  /* 0x0000000407069825 */ /* 0x000fca00078e0002 */
[----:B------:R-:W-:Y:S04]  /*03b0*/  @!P1 STG.E desc[UR10][R6.64+0x1f4c], R0 ;  /* 0x001f4c0006009986 */ /* 0x000fe8000c10190a */
[----:B------:R-:W2:Y:S01]  /*03c0*/  @P2 ATOMG.E.ADD.STRONG.GPU PT, R10, desc[UR10][R2.64+0x2eec], R13 ;  /* 0x802eec0d020a29a8 */ /* 0x000ea200081ef10a */
[----:B------:R-:W-:Y:S01]  /*03d0*/  LOP3.LUT R5, R5, UR9, RZ, 0xc0, !PT ;  /* 0x0000000905057c12 */ /* 0x000fe2000f8ec0ff */
[----:B------:R-:W-:-:S04]  /*03e0*/  UIADD3 UR7, UP0, UPT, UR7, -0x4, URZ ;  /* 0xfffffffc07077890 */ /* 0x000fc8000ff1e0ff */
[----:B------:R-:W-:Y:S01]  /*03f0*/  UIADD3.X UR8, UPT, UPT, UR8, -0x1, URZ, UP0, !UPT ;  /* 0xffffffff08087890 */ /* 0x000fe200087fe4ff */
[----:B------:R-:W0:Y:S01]  /*0400*/  POPC R5, R5 ;  /* 0x0000000500057309 */ /* 0x000e220000000000 */
[----:B------:R-:W-:-:S04]  /*0410*/  UISETP.NE.U32.AND UP0, UPT, UR7, URZ, UPT ;  /* 0x000000ff0700728c */ /* 0x000fc8000bf05070 */
[----:B------:R-:W-:Y:S01]  /*0420*/  UISETP.NE.AND.EX UP0, UPT, UR8, URZ, UPT, UP0 ;  /* 0x000000ff0800728c */ /* 0x000fe2000bf05300 */
[----:B--2---:R-:W0:Y:S02]  /*0430*/  SHFL.IDX PT, R10, R10, R15, 0x1f ;  /* 0x00001f0f0a0a7589 */ /* 0x004e2400000e0000 */
[----:B0-----:R-:W-:-:S05]  /*0440*/  IMAD.IADD R9, R10, 0x1, R5 ;  /* 0x000000010a097824 */ /* 0x001fca00078e0205 */
[----:B------:R-:W-:-:S13]  /*0450*/  ISETP.GT.U32.AND P1, PT, R9, 0x3e7, PT ;  /* 0x000003e70900780c */ /* 0x000fda0003f24070 */
[----:B------:R-:W-:-:S05]  /*0460*/  @!P1 IMAD.WIDE.U32 R8, R9, 0x4, R2 ;  /* 0x0000000409089825 */ /* 0x000fca00078e0002 */
[----:B------:R1:W-:Y:S01]  /*0470*/  @!P1 STG.E desc[UR10][R8.64+0x2ef0], R0 ;  /* 0x002ef00008009986 */ /* 0x0003e2000c10190a */
[----:B------:R-:W-:-:S05]  /*0480*/  IADD3 R2, P1, PT, R2, 0x3e90, RZ ;  /* 0x00003e9002027810 */ /* 0x000fca0007f3e0ff */
[----:B------:R-:W-:Y:S01]  /*0490*/  IMAD.X R3, RZ, RZ, R3, P1 ;  /* 0x000000ffff037224 */ /* 0x000fe200008e0603 */
[----:B------:R-:W-:Y:S07]  /*04a0*/  BRA.U UP0, `(.L_x_1) ;  /* 0xfffffffd00347547 */ /* 0x000fee000b83ffff */
.L_x_0:
[----:B------:R-:W-:Y:S05]  /*04b0*/  @!P0 EXIT ;  /* 0x000000000000894d */ /* 0x000fea0003800000 */
[----:B------:R-:W-:Y:S02]  /*04c0*/  ISETP.NE.AND P1, PT, R14, 0x1, PT ;  /* 0x000000010e00780c */ /* 0x000fe40003f25270 */
[----:B------:R-:W-:-:S04]  /*04d0*/  LOP3.LUT R4, R4, 0x1, RZ, 0xc0, !PT ;  /* 0x0000000104047812 */ /* 0x000fc800078ec0ff */
[----:B------:R-:W-:-:S07]  /*04e0*/  ISETP.NE.U32.AND P0, PT, R4, 0x1, PT ;  /* 0x000000010400780c */ /* 0x000fce0003f05070 */
[----:B------:R-:W-:Y:S06]  /*04f0*/  @!P1 BRA `(.L_x_2) ;  /* 0x00000000008c9947 */ /* 0x000fec0003800000 */
[----:B------:R-:W0:Y:S01]  /*0500*/  S2R R13, SR_LANEID ;  /* 0x00000000000d7919 */ /* 0x000e220000000000 */
[----:B------:R-:W2:Y:S01]  /*0510*/  LDCU.64 UR6, c[0x0][0x380] ;  /* 0x00007000ff0677ac */ /* 0x000ea20008000a00 */
[----:B------:R-:W-:Y:S01]  /*0520*/  VOTEU.ANY UR9, UPT, PT ;  /* 0x0000000000097886 */ /* 0x000fe200038e0100 */
[----:B------:R-:W-:Y:S01]  /*0530*/  UIMAD UR8, UR5, 0xfa4, URZ ;  /* 0x00000fa4050878a4 */ /* 0x000fe2000f8e02ff */
[----:B------:R-:W0:Y:S08]  /*0540*/  FLO.U32 R6, UR9 ;  /* 0x0000000900067d00 */ /* 0x000e3000080e0000 */
[----:B------:R-:W3:Y:S01]  /*0550*/  POPC R5, UR9 ;  /* 0x0000000900057d09 */ /* 0x000ee20008000000 */
[----:B--2---:R-:W-:-:S04]  /*0560*/  UIMAD.WIDE.U32 UR6, UR4, 0xfa4, UR6 ;  /* 0x00000fa4040678a5 */ /* 0x004fc8000f8e0006 */
[----:B------:R-:W-:Y:S02]  /*0570*/  UIADD3 UR8, UPT, UPT, UR7, UR8, URZ ;  /* 0x0000000807087290 */ /* 0x000fe4000fffe0ff */
[----:B------:R-:W-:Y:S02]  /*0580*/  IMAD.U32 R3, RZ, RZ, UR7 ;  /* 0x00000007ff037e24 */ /* 0x000fe4000f8e00ff */
[----:B------:R-:W-:Y:S02]  /*0590*/  IMAD.U32 R2, RZ, RZ, UR6 ;  /* 0x00000006ff027e24 */ /* 0x000fe4000f8e00ff */
[----:B------:R-:W-:Y:S01]  /*05a0*/  IMAD.U32 R3, RZ, RZ, UR8 ;  /* 0x00000008ff037e24 */ /* 0x000fe2000f8e00ff */
[----:B0-----:R-:W-:-:S13]  /*05b0*/  ISETP.EQ.U32.AND P1, PT, R6, R13, PT ;  /* 0x0000000d0600720c */ /* 0x001fda0003f22070 */
[----:B---3--:R-:W2:Y:S01]  /*05c0*/  @P1 ATOMG.E.ADD.STRONG.GPU PT, R7, desc[UR10][R2.64], R5 ;  /* 0x80000005020719a8 */ /* 0x008ea200081ef10a */
[----:B------:R-:W-:Y:S02]  /*05d0*/  VOTEU.ANY UR6, UPT, PT ;  /* 0x0000000000067886 */ /* 0x000fe400038e0100 */
[----:B------:R-:W0:Y:S01]  /*05e0*/  FLO.U32 R10, UR6 ;  /* 0x00000006000a7d00 */ /* 0x000e2200080e0000 */
[----:B------:R-:W3:Y:S07]  /*05f0*/  S2R R12, SR_LTMASK ;  /* 0x00000000000c7919 */ /* 0x000eee0000003900 */
[----:B-1----:R-:W-:Y:S01]  /*0600*/  POPC R9, UR6 ;  /* 0x0000000600097d09 */ /* 0x002fe20008000000 */
[----:B0-----:R-:W-:-:S02]  /*0610*/  ISETP.EQ.U32.AND P2, PT, R10, R13, PT ;  /* 0x0000000d0a00720c */ /* 0x001fc40003f42070 */
[----:B---3--:R-:W-:-:S06]  /*0620*/  LOP3.LUT R8, R12, UR9, RZ, 0xc0, !PT ;  /* 0x000000090c087c12 */ /* 0x008fcc000f8ec0ff */
        /* <DEDUP_REMOVED lines=8> */
[----:B------:R-:W-:-:S03]  /*06b0*/  UIADD3 UR4, UP0, UPT, UR4, 0x2, URZ ;  /* 0x0000000204047890 */ /* 0x000fc6000ff1e0ff */
[----:B------:R-:W0:Y:S01]  /*06c0*/  POPC R7, R8 ;  /* 0x0000000800077309 */ /* 0x000e220000000000 */
[----:B------:R-:W-:Y:S01]  /*06d0*/  UIADD3.X UR5, UPT, UPT, URZ, UR5, URZ, UP0, !UPT ;  /* 0x00000005ff057290 */ /* 0x000fe200087fe4ff */
[----:B--2---:R-:W0:Y:S02]  /*06e0*/  SHFL.IDX PT, R10, R9, R10, 0x1f ;  /* 0x00001f0a090a7589 */ /* 0x004e2400000e0000 */
[----:B0-----:R-:W-:-:S05]  /*06f0*/  IMAD.IADD R7, R10, 0x1, R7 ;  /* 0x000000010a077824 */ /* 0x001fca00078e0207 */
[----:B------:R-:W-:-:S13]  /*0700*/  ISETP.GT.U32.AND P1, PT, R7, 0x3e7, PT ;  /* 0x000003e70700780c */ /* 0x000fda0003f24070 */
[----:B------:R-:W-:-:S05]  /*0710*/  @!P1 IMAD.WIDE.U32 R6, R7, 0x4, R2 ;  /* 0x0000000407069825 */ /* 0x000fca00078e0002 */
[----:B------:R0:W-:Y:S02]  /*0720*/  @!P1 STG.E desc[UR10][R6.64+0xfa8], R0 ;  /* 0x000fa80006009986 */ /* 0x0001e4000c10190a */
.L_x_2:
[----:B------:R-:W-:Y:S05]  /*0730*/  @P0 EXIT ;  /* 0x000000000000094d */ /* 0x000fea0003800000 */
[----:B------:R-:W2:Y:S01]  /*0740*/  S2R R3, SR_LANEID ;  /* 0x0000000000037919 */ /* 0x000ea20000000000 */
[----:B------:R-:W3:Y:S01]  /*0750*/  LDCU.64 UR6, c[0x0][0x380] ;  /* 0x00007000ff0677ac */ /* 0x000ee20008000a00 */
[----:B------:R-:W-:Y:S01]  /*0760*/  VOTEU.ANY UR9, UPT, PT ;  /* 0x0000000000097886 */ /* 0x000fe200038e0100 */
[----:B------:R-:W-:Y:S01]  /*0770*/  UIMAD UR8, UR5, 0xfa4, URZ ;  /* 0x00000fa4050878a4 */ /* 0x000fe2000f8e02ff */
[----:B------:R-:W2:Y:S08]  /*0780*/  FLO.U32 R4, UR9 ;  /* 0x0000000900047d00 */ /* 0x000eb000080e0000 */
[----:B------:R-:W4:Y:S01]  /*0790*/  POPC R5, UR9 ;  /* 0x0000000900057d09 */ /* 0x000f220008000000 */
[----:B---3--:R-:W-:-:S04]  /*07a0*/  UIMAD.WIDE.U32 UR4, UR4, 0xfa4, UR6 ;  /* 0x00000fa4040478a5 */ /* 0x008fc8000f8e0006 */
[----:B------:R-:W-:Y:S02]  /*07b0*/  UIADD3 UR8, UPT, UPT, UR5, UR8, URZ ;  /* 0x0000000805087290 */ /* 0x000fe4000fffe0ff */
[----:B------:R-:W-:Y:S01]  /*07c0*/  IMAD.U32 R2, RZ, RZ, UR4 ;  /* 0x00000004ff027e24 */ /* 0x000fe2000f8e00ff */
[----:B--2---:R-:W-:Y:S01]  /*07d0*/  ISETP.EQ.U32.AND P0, PT, R4, R3, PT ;  /* 0x000000030400720c */ /* 0x004fe20003f02070 */
[----:B------:R-:W-:Y:S02]  /*07e0*/  IMAD.U32 R3, RZ, RZ, UR5 ;  /* 0x00000005ff037e24 */ /* 0x000fe4000f8e00ff */
[----:B------:R-:W-:-:S10]  /*07f0*/  IMAD.U32 R3, RZ, RZ, UR8 ;  /* 0x00000008ff037e24 */ /* 0x000fd4000f8e00ff */
[----:B----4-:R-:W2:Y:S01]  /*0800*/  @P0 ATOMG.E.ADD.STRONG.GPU PT, R5, desc[UR10][R2.64], R5 ;  /* 0x80000005020509a8 */ /* 0x010ea200081ef10a */
[----:B0-----:R-:W0:Y:S02]  /*0810*/  S2R R6, SR_LTMASK ;  /* 0x0000000000067919 */ /* 0x001e240000003900 */
[----:B0-----:R-:W-:-:S04]  /*0820*/  LOP3.LUT R6, R6, UR9, RZ, 0xc0, !PT ;  /* 0x0000000906067c12 */ /* 0x001fc8000f8ec0ff */
[----:B------:R-:W0:Y:S01]  /*0830*/  POPC R7, R6 ;  /* 0x0000000600077309 */ /* 0x000e220000000000 */
[----:B--2---:R-:W0:Y:S02]  /*0840*/  SHFL.IDX PT, R4, R5, R4, 0x1f ;  /* 0x00001f0405047589 */ /* 0x004e2400000e0000 */
[----:B0-----:R-:W-:-:S05]  /*0850*/  IMAD.IADD R7, R4, 0x1, R7 ;  /* 0x0000000104077824 */ /* 0x001fca00078e0207 */
[----:B------:R-:W-:-:S13]  /*0860*/  ISETP.GT.U32.AND P0, PT, R7, 0x3e7, PT ;  /* 0x000003e70700780c */ /* 0x000fda0003f04070 */
[----:B------:R-:W-:Y:S05]  /*0870*/  @P0 EXIT ;  /* 0x000000000000094d */ /* 0x000fea0003800000 */
[----:B------:R-:W-:-:S05]  /*0880*/  IMAD.WIDE.U32 R2, R7, 0x4, R2 ;  /* 0x0000000407027825 */ /* 0x000fca00078e0002 */
[----:B------:R-:W-:Y:S01]  /*0890*/  STG.E desc[UR10][R2.64+0x4], R0 ;  /* 0x0000040002007986 */ /* 0x000fe2000c10190a */
[----:B------:R-:W-:Y:S05]  /*08a0*/  EXIT ;  /* 0x000000000000794d */ /* 0x000fea0003800000 */
.L_x_3:
[----:B------:R-:W-:-:S00]  /*08b0*/  BRA `(.L_x_3) ;  /* 0xfffffffc00fc7947 */ /* 0x000fc0000383ffff */
[----:B------:R-:W-:-:S00]  /*08c0*/  NOP ;  /* 0x0000000000007918 */ /* 0x000fc00000000000 */
        /* <DEDUP_REMOVED lines=11> */
.L_x_4:


//--------------------- .nv.shared.reserved.0     --------------------------
	.section	.nv.shared.reserved.0,"aw",@nobits
	.weak		__nv_reservedSMEM_offset_0_alias
	.size		__nv_reservedSMEM_offset_0_alias, 0, 64
	.other		__nv_reservedSMEM_offset_0_alias,@"STO_CUDA_RESERVED_SHARED STV_DEFAULT"
__nv_reservedSMEM_offset_0_alias:
	.zero		0
	.zero		64


//--------------------- .nv.constant0._Z6kernelP5queueIiLm1000EEi --------------------------
	.section	.nv.constant0._Z6kernelP5queueIiLm1000EEi,"a",@progbits
	.sectionflags	@""
	.align	4
.nv.constant0._Z6kernelP5queueIiLm1000EEi:
	.zero		908


//--------------------- SYMBOLS --------------------------

	.type		.nv.reservedSmem.offset0,@object
	.size		.nv.reservedSmem.offset0,0x4
